//
// Generated by NVIDIA NVVM Compiler
//
// Compiler Build ID: CL-36424714
// Cuda compilation tools, release 13.0, V13.0.88
// Based on NVVM 20.0.0
//

.version 9.0
.target sm_100
.address_size 64

	// .globl	_Z9sb_kernelPiS_S_S_S_S_
.global .align 4 .u32 X;
.global .align 4 .u32 Y;
.global .align 4 .u32 rX = -1;
.global .align 4 .u32 rY = -1;

.visible .entry _Z9sb_kernelPiS_S_S_S_S_(
	.param .u64 .ptr .align 1 _Z9sb_kernelPiS_S_S_S_S__param_0,
	.param .u64 .ptr .align 1 _Z9sb_kernelPiS_S_S_S_S__param_1,
	.param .u64 .ptr .align 1 _Z9sb_kernelPiS_S_S_S_S__param_2,
	.param .u64 .ptr .align 1 _Z9sb_kernelPiS_S_S_S_S__param_3,
	.param .u64 .ptr .align 1 _Z9sb_kernelPiS_S_S_S_S__param_4,
	.param .u64 .ptr .align 1 _Z9sb_kernelPiS_S_S_S_S__param_5
)
{
	.reg .pred 	%p<19>;
	.reg .b32 	%r<34>;
	.reg .b64 	%rd<28>;

	ld.param.u64 	%rd7, [_Z9sb_kernelPiS_S_S_S_S__param_0];
	ld.param.u64 	%rd8, [_Z9sb_kernelPiS_S_S_S_S__param_1];
	ld.param.u64 	%rd3, [_Z9sb_kernelPiS_S_S_S_S__param_2];
	ld.param.u64 	%rd4, [_Z9sb_kernelPiS_S_S_S_S__param_3];
	ld.param.u64 	%rd5, [_Z9sb_kernelPiS_S_S_S_S__param_4];
	ld.param.u64 	%rd6, [_Z9sb_kernelPiS_S_S_S_S__param_5];
	cvta.to.global.u64 	%rd1, %rd8;
	cvta.to.global.u64 	%rd2, %rd7;
	mov.u32 	%r1, %ctaid.x;
	atom.global.add.u32 	%r8, [%rd2], 1;
$L__BB0_1:
	atom.global.or.b32 	%r9, [%rd2], 0;
	setp.lt.s32 	%p1, %r9, 2;
	@%p1 bra 	$L__BB0_1;
	// begin inline asm
	mov.u64 	%rd9, %clock64;
	// end inline asm
	and.b64  	%rd10, %rd9, 255;
	setp.eq.s64 	%p2, %rd10, 0;
	@%p2 bra 	$L__BB0_5;
	mov.b32 	%r31, 0;
$L__BB0_4:
	// begin inline asm
	// end inline asm
	add.s32 	%r31, %r31, 1;
	cvt.u64.u32 	%rd12, %r31;
	// begin inline asm
	mov.u64 	%rd11, %clock64;
	// end inline asm
	and.b64  	%rd13, %rd11, 255;
	setp.gt.u64 	%p3, %rd13, %rd12;
	@%p3 bra 	$L__BB0_4;
$L__BB0_5:
	setp.ne.s32 	%p4, %r1, 0;
	@%p4 bra 	$L__BB0_10;
	mov.b32 	%r14, 1;
	st.volatile.global.u32 	[X], %r14;
	// begin inline asm
	mov.u64 	%rd19, %clock64;
	// end inline asm
	and.b64  	%rd20, %rd19, 255;
	setp.eq.s64 	%p7, %rd20, 0;
	@%p7 bra 	$L__BB0_9;
	mov.b32 	%r32, 0;
$L__BB0_8:
	// begin inline asm
	// end inline asm
	add.s32 	%r32, %r32, 1;
	cvt.u64.u32 	%rd22, %r32;
	// begin inline asm
	mov.u64 	%rd21, %clock64;
	// end inline asm
	and.b64  	%rd23, %rd21, 255;
	setp.gt.u64 	%p8, %rd23, %rd22;
	@%p8 bra 	$L__BB0_8;
$L__BB0_9:
	mov.b32 	%r16, 1;
	st.volatile.global.u32 	[Y], %r16;
	bra.uni 	$L__BB0_14;
$L__BB0_10:
	ld.volatile.global.u32 	%r11, [Y];
	st.volatile.global.u32 	[rY], %r11;
	// begin inline asm
	mov.u64 	%rd14, %clock64;
	// end inline asm
	and.b64  	%rd15, %rd14, 255;
	setp.eq.s64 	%p5, %rd15, 0;
	@%p5 bra 	$L__BB0_13;
	mov.b32 	%r33, 0;
$L__BB0_12:
	// begin inline asm
	// end inline asm
	add.s32 	%r33, %r33, 1;
	cvt.u64.u32 	%rd17, %r33;
	// begin inline asm
	mov.u64 	%rd16, %clock64;
	// end inline asm
	and.b64  	%rd18, %rd16, 255;
	setp.gt.u64 	%p6, %rd18, %rd17;
	@%p6 bra 	$L__BB0_12;
$L__BB0_13:
	ld.volatile.global.u32 	%r13, [X];
	st.volatile.global.u32 	[rX], %r13;
$L__BB0_14:
	atom.global.add.u32 	%r17, [%rd1], 1;
$L__BB0_15:
	atom.global.or.b32 	%r18, [%rd1], 0;
	setp.lt.s32 	%p9, %r18, 2;
	@%p9 bra 	$L__BB0_15;
	setp.ne.s32 	%p10, %r1, 1;
	@%p10 bra 	$L__BB0_29;
	ld.volatile.global.u32 	%r19, [rY];
	setp.ne.s32 	%p11, %r19, 0;
	@%p11 bra 	$L__BB0_20;
	ld.volatile.global.u32 	%r20, [rX];
	setp.ne.s32 	%p12, %r20, 0;
	@%p12 bra 	$L__BB0_20;
	cvta.to.global.u64 	%rd24, %rd3;
	atom.global.add.u32 	%r21, [%rd24], 1;
$L__BB0_20:
	ld.volatile.global.u32 	%r22, [rY];
	setp.ne.s32 	%p13, %r22, 0;
	@%p13 bra 	$L__BB0_23;
	ld.volatile.global.u32 	%r23, [rX];
	setp.ne.s32 	%p14, %r23, 1;
	@%p14 bra 	$L__BB0_23;
	cvta.to.global.u64 	%rd25, %rd4;
	atom.global.add.u32 	%r24, [%rd25], 1;
$L__BB0_23:
	ld.volatile.global.u32 	%r25, [rY];
	setp.ne.s32 	%p15, %r25, 1;
	@%p15 bra 	$L__BB0_26;
	ld.volatile.global.u32 	%r26, [rX];
	setp.ne.s32 	%p16, %r26, 0;
	@%p16 bra 	$L__BB0_26;
	cvta.to.global.u64 	%rd26, %rd5;
	atom.global.add.u32 	%r27, [%rd26], 1;
$L__BB0_26:
	ld.volatile.global.u32 	%r28, [rY];
	setp.ne.s32 	%p17, %r28, 1;
	@%p17 bra 	$L__BB0_29;
	ld.volatile.global.u32 	%r29, [rX];
	setp.ne.s32 	%p18, %r29, 1;
	@%p18 bra 	$L__BB0_29;
	cvta.to.global.u64 	%rd27, %rd6;
	atom.global.add.u32 	%r30, [%rd27], 1;
$L__BB0_29:
	ret;

}


// ===== COMPILED SASS (sm_100) =====

	.target	sm_100

	.elftype	@"ET_EXEC"


//--------------------- .note.nv.tkinfo           --------------------------
	.section	.note.nv.tkinfo,"",@"SHT_NOTE"
	.sectionflags	@"SHF_NOTE_NV_TKINFO"
	.tkinfo
        /*0018*/ 	.word	0x00000002
        /*0030*/ 	.string	""
        /*0030*/ 	.string	"ptxas"
        /*0030*/ 	.string	"Cuda compilation tools, release 13.0, V13.0.88"
        /*0030*/ 	.string	"Build cuda_13.0.r13.0/compiler.36424714_0"
        /*0030*/ 	.string	"-arch sm_100 -m 64 "



//--------------------- .note.nv.cuinfo           --------------------------
	.section	.note.nv.cuinfo,"",@"SHT_NOTE"
	.sectionflags	@"SHF_NOTE_NV_CUINFO"
        /*0018*/ 	.short	0x0002
        /*001a*/ 	.short	0x0064
        /*001c*/ 	.short	0x0082
	.zero		2


//--------------------- .nv.info                  --------------------------
	.section	.nv.info,"",@"SHT_CUDA_INFO"
	.align	4


	//----- nvinfo : EIATTR_REGCOUNT
	.align		4
        /*0000*/ 	.byte	0x04, 0x2f
        /*0002*/ 	.short	(.L_5 - .L_4)
	.align		4
.L_4:
        /*0004*/ 	.word	index@(_Z9sb_kernelPiS_S_S_S_S_)
        /*0008*/ 	.word	0x0000000a


	//----- nvinfo : EIATTR_FRAME_SIZE
	.align		4
.L_5:
        /*000c*/ 	.byte	0x04, 0x11
        /*000e*/ 	.short	(.L_7 - .L_6)
	.align		4
.L_6:
        /*0010*/ 	.word	index@(_Z9sb_kernelPiS_S_S_S_S_)
        /*0014*/ 	.word	0x00000000


	//----- nvinfo : EIATTR_MIN_STACK_SIZE
	.align		4
.L_7:
        /*0018*/ 	.byte	0x04, 0x12
        /*001a*/ 	.short	(.L_9 - .L_8)
	.align		4
.L_8:
        /*001c*/ 	.word	index@(_Z9sb_kernelPiS_S_S_S_S_)
        /*0020*/ 	.word	0x00000000
.L_9:


//--------------------- .nv.compat                --------------------------
	.section	.nv.compat,"",@"SHT_CUDA_COMPAT_INFO"
	.align	4
        /*0000*/ 	.byte	0x02, 0x09, 0x00, 0x00, 0x02, 0x02, 0x01, 0x00, 0x02, 0x05, 0x05, 0x00, 0x03, 0x07, 0x01, 0x01
        /*0010*/ 	.byte	0x02, 0x03, 0x00, 0x00, 0x02, 0x06, 0x01, 0x00, 0x04, 0x0b, 0x08, 0x00, 0x09, 0x00, 0x00, 0x00
        /*0020*/ 	.byte	0x00, 0x00, 0x00, 0x00


//--------------------- .nv.info._Z9sb_kernelPiS_S_S_S_S_ --------------------------
	.section	.nv.info._Z9sb_kernelPiS_S_S_S_S_,"",@"SHT_CUDA_INFO"
	.sectionflags	@""
	.align	4


	//----- nvinfo : EIATTR_CUDA_API_VERSION
	.align		4
        /*0000*/ 	.byte	0x04, 0x37
        /*0002*/ 	.short	(.L_11 - .L_10)
.L_10:
        /*0004*/ 	.word	0x00000082


	//----- nvinfo : EIATTR_KPARAM_INFO
	.align		4
.L_11:
        /*0008*/ 	.byte	0x04, 0x17
        /*000a*/ 	.short	(.L_13 - .L_12)
.L_12:
        /*000c*/ 	.word	0x00000000
        /*0010*/ 	.short	0x0005
        /*0012*/ 	.short	0x0028
        /*0014*/ 	.byte	0x00, 0xf5, 0x21, 0x00


	//----- nvinfo : EIATTR_KPARAM_INFO
	.align		4
.L_13:
        /*0018*/ 	.byte	0x04, 0x17
        /*001a*/ 	.short	(.L_15 - .L_14)
.L_14:
        /*001c*/ 	.word	0x00000000
        /*0020*/ 	.short	0x0004
        /*0022*/ 	.short	0x0020
        /*0024*/ 	.byte	0x00, 0xf5, 0x21, 0x00


	//----- nvinfo : EIATTR_KPARAM_INFO
	.align		4
.L_15:
        /*0028*/ 	.byte	0x04, 0x17
        /*002a*/ 	.short	(.L_17 - .L_16)
.L_16:
        /*002c*/ 	.word	0x00000000
        /*0030*/ 	.short	0x0003
        /*0032*/ 	.short	0x0018
        /*0034*/ 	.byte	0x00, 0xf5, 0x21, 0x00


	//----- nvinfo : EIATTR_KPARAM_INFO
	.align		4
.L_17:
        /*0038*/ 	.byte	0x04, 0x17
        /*003a*/ 	.short	(.L_19 - .L_18)
.L_18:
        /*003c*/ 	.word	0x00000000
        /*0040*/ 	.short	0x0002
        /*0042*/ 	.short	0x0010
        /*0044*/ 	.byte	0x00, 0xf5, 0x21, 0x00


	//----- nvinfo : EIATTR_KPARAM_INFO
	.align		4
.L_19:
        /*0048*/ 	.byte	0x04, 0x17
        /*004a*/ 	.short	(.L_21 - .L_20)
.L_20:
        /*004c*/ 	.word	0x00000000
        /*0050*/ 	.short	0x0001
        /*0052*/ 	.short	0x0008
        /*0054*/ 	.byte	0x00, 0xf5, 0x21, 0x00


	//----- nvinfo : EIATTR_KPARAM_INFO
	.align		4
.L_21:
        /*0058*/ 	.byte	0x04, 0x17
        /*005a*/ 	.short	(.L_23 - .L_22)
.L_22:
        /*005c*/ 	.word	0x00000000
        /*0060*/ 	.short	0x0000
        /*0062*/ 	.short	0x0000
        /*0064*/ 	.byte	0x00, 0xf5, 0x21, 0x00


	//----- nvinfo : EIATTR_SPARSE_MMA_MASK
	.align		4
.L_23:
        /*0068*/ 	.byte	0x03, 0x50
        /*006a*/ 	.short	0x0000


	//----- nvinfo : EIATTR_MAXREG_COUNT
	.align		4
        /*006c*/ 	.byte	0x03, 0x1b
        /*006e*/ 	.short	0x00ff


	//----- nvinfo : EIATTR_MERCURY_ISA_VERSION
	.align		4
        /*0070*/ 	.byte	0x03, 0x5f
        /*0072*/ 	.short	0x0101


	//----- nvinfo : EIATTR_INT_WARP_WIDE_INSTR_OFFSETS
	.align		4
        /*0074*/ 	.byte	0x04, 0x31
        /*0076*/ 	.short	(.L_25 - .L_24)


	//   ....[0]....
.L_24:
        /*0078*/ 	.word	0x00000030


	//   ....[1]....
        /*007c*/ 	.word	0x000004b0


	//   ....[2]....
        /*0080*/ 	.word	0x00000610


	//   ....[3]....
        /*0084*/ 	.word	0x000006e0


	//   ....[4]....
        /*0088*/ 	.word	0x000007b0


	//   ....[5]....
        /*008c*/ 	.word	0x00000880


	//----- nvinfo : EIATTR_VRC_CTA_INIT_COUNT
	.align		4
.L_25:
        /*0090*/ 	.byte	0x02, 0x4a
	.zero		1
	.zero		1


	//----- nvinfo : EIATTR_EXIT_INSTR_OFFSETS
	.align		4
        /*0094*/ 	.byte	0x04, 0x1c
        /*0096*/ 	.short	(.L_27 - .L_26)


	//   ....[0]....
.L_26:
        /*0098*/ 	.word	0x00000570


	//   ....[1]....
        /*009c*/ 	.word	0x00000820


	//   ....[2]....
        /*00a0*/ 	.word	0x00000860


	//   ....[3]....
        /*00a4*/ 	.word	0x000008d0


	//----- nvinfo : EIATTR_CRS_STACK_SIZE
	.align		4
.L_27:
        /*00a8*/ 	.byte	0x04, 0x1e
        /*00aa*/ 	.short	(.L_29 - .L_28)
.L_28:
        /*00ac*/ 	.word	0x00000000


	//----- nvinfo : EIATTR_CBANK_PARAM_SIZE
	.align		4
.L_29:
        /*00b0*/ 	.byte	0x03, 0x19
        /*00b2*/ 	.short	0x0030


	//----- nvinfo : EIATTR_PARAM_CBANK
	.align		4
        /*00b4*/ 	.byte	0x04, 0x0a
        /*00b6*/ 	.short	(.L_31 - .L_30)
	.align		4
.L_30:
        /*00b8*/ 	.word	index@(.nv.constant0._Z9sb_kernelPiS_S_S_S_S_)
        /*00bc*/ 	.short	0x0380
        /*00be*/ 	.short	0x0030


	//----- nvinfo : EIATTR_SW_WAR
	.align		4
.L_31:
        /*00c0*/ 	.byte	0x04, 0x36
        /*00c2*/ 	.short	(.L_33 - .L_32)
.L_32:
        /*00c4*/ 	.word	0x00000008
.L_33:


//--------------------- .nv.callgraph             --------------------------
	.section	.nv.callgraph,"",@"SHT_CUDA_CALLGRAPH"
	.align	4
	.sectionentsize	8
	.align		4
        /*0000*/ 	.word	0x00000000
	.align		4
        /*0004*/ 	.word	0xffffffff
	.align		4
        /*0008*/ 	.word	0x00000000
	.align		4
        /*000c*/ 	.word	0xfffffffe
	.align		4
        /*0010*/ 	.word	0x00000000
	.align		4
        /*0014*/ 	.word	0xfffffffd
	.align		4
        /*0018*/ 	.word	0x00000000
	.align		4
        /*001c*/ 	.word	0xfffffffc


//--------------------- .nv.constant4             --------------------------
	.section	.nv.constant4,"a",@progbits
	.align	8
	.align		8
.nv.constant4:
        /*0000*/ 	.dword	X
	.align		8
        /*0008*/ 	.dword	Y
	.align		8
        /*0010*/ 	.dword	rX
	.align		8
        /*0018*/ 	.dword	rY


//--------------------- .text._Z9sb_kernelPiS_S_S_S_S_ --------------------------
	.section	.text._Z9sb_kernelPiS_S_S_S_S_,"ax",@progbits
	.align	128
        .global         _Z9sb_kernelPiS_S_S_S_S_
        .type           _Z9sb_kernelPiS_S_S_S_S_,@function
        .size           _Z9sb_kernelPiS_S_S_S_S_,(.L_x_16 - _Z9sb_kernelPiS_S_S_S_S_)
        .other          _Z9sb_kernelPiS_S_S_S_S_,@"STO_CUDA_ENTRY STV_DEFAULT"
_Z9sb_kernelPiS_S_S_S_S_:
.text._Z9sb_kernelPiS_S_S_S_S_:
[----:B------:R-:W-:Y:S01]  /*0000*/  LDC R1, c[0x0][0x37c] ;  /* 0x0000df00ff017b82 */ /* 0x000fe20000000800 */
[----:B------:R-:W0:Y:S07]  /*0010*/  S2R R0, SR_LANEID ;  /* 0x0000000000007919 */ /* 0x000e2e0000000000 */
[----:B------:R-:W1:Y:S01]  /*0020*/  LDC.64 R2, c[0x0][0x380] ;  /* 0x0000e000ff027b82 */ /* 0x000e620000000a00 */
[----:B------:R-:W-:Y:S01]  /*0030*/  VOTEU.ANY UR4, UPT, PT ;  /* 0x0000000000047886 */ /* 0x000fe200038e0100 */
[----:B------:R-:W1:Y:S01]  /*0040*/  LDCU.64 UR6, c[0x0][0x358] ;  /* 0x00006b00ff0677ac */ /* 0x000e620008000a00 */
[----:B------:R-:W1:Y:S01]  /*0050*/  POPC R5, UR4 ;  /* 0x0000000400057d09 */ /* 0x000e620008000000 */
[----:B------:R-:W-:-:S06]  /*0060*/  UFLO.U32 UR5, UR4 ;  /* 0x00000004000572bd */ /* 0x000fcc00080e0000 */
[----:B0-----:R-:W-:-:S13]  /*0070*/  ISETP.EQ.U32.AND P0, PT, R0, UR5, PT ;  /* 0x0000000500007c0c */ /* 0x001fda000bf02070 */
[----:B-1----:R0:W-:Y:S01]  /*0080*/  @P0 REDG.E.ADD.STRONG.GPU desc[UR6][R2.64], R5 ;  /* 0x000000050200098e */ /* 0x0021e2000c12e106 */
[----:B------:R-:W-:Y:S01]  /*0090*/  BSSY B0, `(.L_x_0) ;  /* 0x0000006000007945 */ /* 0x000fe20003800000 */
[----:B------:R-:W1:Y:S02]  /*00a0*/  S2R R6, SR_CTAID.X ;  /* 0x0000000000067919 */ /* 0x000e640000002500 */
.L_x_1:
[----:B------:R-:W-:Y:S05]  /*00b0*/  YIELD ;  /* 0x0000000000007946 */ /* 0x000fea0003800000 */
[----:B------:R-:W2:Y:S02]  /*00c0*/  ATOMG.E.OR.STRONG.GPU PT, R4, desc[UR6][R2.64], RZ ;  /* 0x800000ff020479a8 */ /* 0x000ea4000b1ef106 */
[----:B--2---:R-:W-:-:S13]  /*00d0*/  ISETP.GE.AND P0, PT, R4, 0x2, PT ;  /* 0x000000020400780c */ /* 0x004fda0003f06270 */
[----:B------:R-:W-:Y:S05]  /*00e0*/  @!P0 BRA `(.L_x_1) ;  /* 0xfffffffc00f08947 */ /* 0x000fea000383ffff */
[----:B------:R-:W-:Y:S05]  /*00f0*/  BSYNC B0 ;  /* 0x0000000000007941 */ /* 0x000fea0003800000 */
.L_x_0:
[----:B------:R-:W2:Y:S01]  /*0100*/  S2UR UR4, SR_CLOCKLO ;  /* 0x00000000000479c3 */ /* 0x000ea20000005000 */
[----:B------:R-:W-:Y:S01]  /*0110*/  NOP ;  /* 0x0000000000007918 */ /* 0x000fe20000000000 */
[----:B--2---:R-:W-:-:S09]  /*0120*/  ULOP3.LUT UP0, URZ, UR4, 0xff, URZ, 0xc0, !UPT ;  /* 0x000000ff04ff7892 */ /* 0x004fd2000f80c0ff */
[----:B------:R-:W-:Y:S05]  /*0130*/  BRA.U !UP0, `(.L_x_2) ;  /* 0x0000000108287547 */ /* 0x000fea000b800000 */
[----:B------:R-:W-:Y:S01]  /*0140*/  BSSY.RECONVERGENT B0, `(.L_x_2) ;  /* 0x0000009000007945 */ /* 0x000fe20003800200 */
[----:B0-----:R-:W-:-:S07]  /*0150*/  IMAD.MOV.U32 R2, RZ, RZ, RZ ;  /* 0x000000ffff027224 */ /* 0x001fce00078e00ff */
.L_x_3:
[----:B------:R-:W-:Y:S01]  /*0160*/  VIADD R2, R2, 0x1 ;  /* 0x0000000102027836 */ /* 0x000fe20000000000 */
[----:B------:R-:W0:Y:S01]  /*0170*/  S2UR UR4, SR_CLOCKLO ;  /* 0x00000000000479c3 */ /* 0x000e220000005000 */
[----:B------:R-:W-:Y:S01]  /*0180*/  NOP ;  /* 0x0000000000007918 */ /* 0x000fe20000000000 */
[----:B0-----:R-:W-:-:S06]  /*0190*/  ULOP3.LUT UR4, UR4, 0xff, URZ, 0xc0, !UPT ;  /* 0x000000ff04047892 */ /* 0x001fcc000f8ec0ff */
[----:B------:R-:W-:-:S04]  /*01a0*/  ISETP.LT.U32.AND P0, PT, R2, UR4, PT ;  /* 0x0000000402007c0c */ /* 0x000fc8000bf01070 */
[----:B------:R-:W-:-:S13]  /*01b0*/  ISETP.GT.U32.AND.EX P0, PT, RZ, RZ, PT, P0 ;  /* 0x000000ffff00720c */ /* 0x000fda0003f04100 */
[----:B------:R-:W-:Y:S05]  /*01c0*/  @P0 BRA `(.L_x_3) ;  /* 0xfffffffc00e40947 */ /* 0x000fea000383ffff */
[----:B------:R-:W-:Y:S05]  /*01d0*/  BSYNC.RECONVERGENT B0 ;  /* 0x0000000000007941 */ /* 0x000fea0003800200 */
.L_x_2:
[----:B-1----:R-:W-:-:S13]  /*01e0*/  ISETP.NE.AND P0, PT, R6, RZ, PT ;  /* 0x000000ff0600720c */ /* 0x002fda0003f05270 */
[----:B------:R-:W-:Y:S05]  /*01f0*/  @P0 BRA `(.L_x_4) ;  /* 0x0000000000500947 */ /* 0x000fea0003800000 */
[----:B0-----:R-:W0:Y:S01]  /*0200*/  LDC.64 R2, c[0x4][RZ] ;  /* 0x01000000ff027b82 */ /* 0x001e220000000a00 */
[----:B------:R-:W-:-:S05]  /*0210*/  IMAD.MOV.U32 R5, RZ, RZ, 0x1 ;  /* 0x00000001ff057424 */ /* 0x000fca00078e00ff */
[----:B0-----:R0:W-:Y:S02]  /*0220*/  STG.E.STRONG.SYS desc[UR6][R2.64], R5 ;  /* 0x0000000502007986 */ /* 0x0011e4000c115906 */
[----:B------:R-:W1:Y:S01]  /*0230*/  S2UR UR4, SR_CLOCKLO ;  /* 0x00000000000479c3 */ /* 0x000e620000005000 */
[----:B------:R-:W-:Y:S01]  /*0240*/  NOP ;  /* 0x0000000000007918 */ /* 0x000fe20000000000 */
[----:B-1----:R-:W-:-:S09]  /*0250*/  ULOP3.LUT UP0, URZ, UR4, 0xff, URZ, 0xc0, !UPT ;  /* 0x000000ff04ff7892 */ /* 0x002fd2000f80c0ff */
[----:B0-----:R-:W-:Y:S05]  /*0260*/  BRA.U !UP0, `(.L_x_5) ;  /* 0x0000000108287547 */ /* 0x001fea000b800000 */
[----:B------:R-:W-:Y:S01]  /*0270*/  BSSY.RECONVERGENT B0, `(.L_x_5) ;  /* 0x0000009000007945 */ /* 0x000fe20003800200 */
[----:B------:R-:W-:-:S07]  /*0280*/  IMAD.MOV.U32 R2, RZ, RZ, RZ ;  /* 0x000000ffff027224 */ /* 0x000fce00078e00ff */
.L_x_6:
        /* <DEDUP_REMOVED lines=8> */
.L_x_5:
[----:B------:R-:W0:Y:S02]  /*0310*/  LDC.64 R2, c[0x4][0x8] ;  /* 0x01000200ff027b82 */ /* 0x000e240000000a00 */
[----:B0-----:R0:W-:Y:S01]  /*0320*/  STG.E.STRONG.SYS desc[UR6][R2.64], R5 ;  /* 0x0000000502007986 */ /* 0x0011e2000c115906 */
[----:B------:R-:W-:Y:S05]  /*0330*/  BRA `(.L_x_7) ;  /* 0x0000000000587947 */ /* 0x000fea0003800000 */
.L_x_4:
[----:B0-----:R-:W0:Y:S02]  /*0340*/  LDC.64 R4, c[0x4][0x8] ;  /* 0x01000200ff047b82 */ /* 0x001e240000000a00 */
[----:B0-----:R-:W2:Y:S06]  /*0350*/  LDG.E.STRONG.SYS R5, desc[UR6][R4.64] ;  /* 0x0000000604057981 */ /* 0x001eac000c1f5900 */
[----:B------:R-:W2:Y:S02]  /*0360*/  LDC.64 R2, c[0x4][0x18] ;  /* 0x01000600ff027b82 */ /* 0x000ea40000000a00 */
[----:B--2---:R0:W-:Y:S06]  /*0370*/  STG.E.STRONG.SYS desc[UR6][R2.64], R5 ;  /* 0x0000000502007986 */ /* 0x0041ec000c115906 */
[----:B------:R-:W1:Y:S01]  /*0380*/  S2UR UR4, SR_CLOCKLO ;  /* 0x00000000000479c3 */ /* 0x000e620000005000 */
[----:B------:R-:W-:Y:S01]  /*0390*/  NOP ;  /* 0x0000000000007918 */ /* 0x000fe20000000000 */
[----:B-1----:R-:W-:-:S09]  /*03a0*/  ULOP3.LUT UP0, URZ, UR4, 0xff, URZ, 0xc0, !UPT ;  /* 0x000000ff04ff7892 */ /* 0x002fd2000f80c0ff */
[----:B0-----:R-:W-:Y:S05]  /*03b0*/  BRA.U !UP0, `(.L_x_8) ;  /* 0x0000000108287547 */ /* 0x001fea000b800000 */
[----:B------:R-:W-:Y:S01]  /*03c0*/  BSSY.RECONVERGENT B0, `(.L_x_8) ;  /* 0x0000009000007945 */ /* 0x000fe20003800200 */
[----:B------:R-:W-:-:S07]  /*03d0*/  IMAD.MOV.U32 R2, RZ, RZ, RZ ;  /* 0x000000ffff027224 */ /* 0x000fce00078e00ff */
.L_x_9:
        /* <DEDUP_REMOVED lines=8> */
.L_x_8:
[----:B------:R-:W0:Y:S02]  /*0460*/  LDC.64 R4, c[0x4][RZ] ;  /* 0x01000000ff047b82 */ /* 0x000e240000000a00 */
[----:B0-----:R-:W2:Y:S06]  /*0470*/  LDG.E.STRONG.SYS R5, desc[UR6][R4.64] ;  /* 0x0000000604057981 */ /* 0x001eac000c1f5900 */
[----:B------:R-:W2:Y:S02]  /*0480*/  LDC.64 R2, c[0x4][0x10] ;  /* 0x01000400ff027b82 */ /* 0x000ea40000000a00 */
[----:B--2---:R1:W-:Y:S02]  /*0490*/  STG.E.STRONG.SYS desc[UR6][R2.64], R5 ;  /* 0x0000000502007986 */ /* 0x0043e4000c115906 */
.L_x_7:
[----:B01----:R-:W0:Y:S01]  /*04a0*/  LDC.64 R2, c[0x0][0x388] ;  /* 0x0000e200ff027b82 */ /* 0x003e220000000a00 */
[----:B------:R-:W-:Y:S02]  /*04b0*/  VOTEU.ANY UR4, UPT, PT ;  /* 0x0000000000047886 */ /* 0x000fe400038e0100 */
[----:B------:R-:W-:Y:S02]  /*04c0*/  UFLO.U32 UR5, UR4 ;  /* 0x00000004000572bd */ /* 0x000fe400080e0000 */
[----:B------:R-:W0:Y:S04]  /*04d0*/  POPC R5, UR4 ;  /* 0x0000000400057d09 */ /* 0x000e280008000000 */
[----:B------:R-:W-:-:S13]  /*04e0*/  ISETP.EQ.U32.AND P0, PT, R0, UR5, PT ;  /* 0x0000000500007c0c */ /* 0x000fda000bf02070 */
[----:B0-----:R0:W-:Y:S01]  /*04f0*/  @P0 REDG.E.ADD.STRONG.GPU desc[UR6][R2.64], R5 ;  /* 0x000000050200098e */ /* 0x0011e2000c12e106 */
[----:B------:R-:W-:Y:S01]  /*0500*/  BSSY B0, `(.L_x_10) ;  /* 0x0000005000007945 */ /* 0x000fe20003800000 */
.L_x_11:
[----:B------:R-:W-:Y:S05]  /*0510*/  YIELD ;  /* 0x0000000000007946 */ /* 0x000fea0003800000 */
[----:B------:R-:W2:Y:S02]  /*0520*/  ATOMG.E.OR.STRONG.GPU PT, R4, desc[UR6][R2.64], RZ ;  /* 0x800000ff020479a8 */ /* 0x000ea4000b1ef106 */
[----:B--2---:R-:W-:-:S13]  /*0530*/  ISETP.GE.AND P0, PT, R4, 0x2, PT ;  /* 0x000000020400780c */ /* 0x004fda0003f06270 */
[----:B------:R-:W-:Y:S05]  /*0540*/  @!P0 BRA `(.L_x_11) ;  /* 0xfffffffc00f08947 */ /* 0x000fea000383ffff */
[----:B------:R-:W-:Y:S05]  /*0550*/  BSYNC B0 ;  /* 0x0000000000007941 */ /* 0x000fea0003800000 */
.L_x_10:
[----:B------:R-:W-:-:S13]  /*0560*/  ISETP.NE.AND P0, PT, R6, 0x1, PT ;  /* 0x000000010600780c */ /* 0x000fda0003f05270 */
[----:B------:R-:W-:Y:S05]  /*0570*/  @P0 EXIT ;  /* 0x000000000000094d */ /* 0x000fea0003800000 */
[----:B0-----:R-:W0:Y:S02]  /*0580*/  LDC.64 R2, c[0x4][0x18] ;  /* 0x01000600ff027b82 */ /* 0x001e240000000a00 */
[----:B0-----:R-:W2:Y:S02]  /*0590*/  LDG.E.STRONG.SYS R4, desc[UR6][R2.64] ;  /* 0x0000000602047981 */ /* 0x001ea4000c1f5900 */
[----:B--2---:R-:W-:-:S13]  /*05a0*/  ISETP.NE.AND P0, PT, R4, RZ, PT ;  /* 0x000000ff0400720c */ /* 0x004fda0003f05270 */
[----:B------:R-:W-:Y:S05]  /*05b0*/  @P0 BRA `(.L_x_12) ;  /* 0x0000000000280947 */ /* 0x000fea0003800000 */
[----:B------:R-:W0:Y:S02]  /*05c0*/  LDC.64 R4, c[0x4][0x10] ;  /* 0x01000400ff047b82 */ /* 0x000e240000000a00 */
[----:B0-----:R-:W2:Y:S02]  /*05d0*/  LDG.E.STRONG.SYS R4, desc[UR6][R4.64] ;  /* 0x0000000604047981 */ /* 0x001ea4000c1f5900 */
[----:B--2---:R-:W-:-:S13]  /*05e0*/  ISETP.NE.AND P0, PT, R4, RZ, PT ;  /* 0x000000ff0400720c */ /* 0x004fda0003f05270 */
[----:B------:R-:W-:Y:S05]  /*05f0*/  @P0 BRA `(.L_x_12) ;  /* 0x0000000000180947 */ /* 0x000fea0003800000 */
[----:B------:R-:W0:Y:S01]  /*0600*/  LDC.64 R4, c[0x0][0x390] ;  /* 0x0000e400ff047b82 */ /* 0x000e220000000a00 */
[----:B------:R-:W-:Y:S02]  /*0610*/  VOTEU.ANY UR4, UPT, PT ;  /* 0x0000000000047886 */ /* 0x000fe400038e0100 */
[----:B------:R-:W-:Y:S02]  /*0620*/  UFLO.U32 UR5, UR4 ;  /* 0x00000004000572bd */ /* 0x000fe400080e0000 */
[----:B------:R-:W0:Y:S04]  /*0630*/  POPC R7, UR4 ;  /* 0x0000000400077d09 */ /* 0x000e280008000000 */
[----:B------:R-:W-:-:S13]  /*0640*/  ISETP.EQ.U32.AND P0, PT, R0, UR5, PT ;  /* 0x0000000500007c0c */ /* 0x000fda000bf02070 */
[----:B0-----:R0:W-:Y:S02]  /*0650*/  @P0 REDG.E.ADD.STRONG.GPU desc[UR6][R4.64], R7 ;  /* 0x000000070400098e */ /* 0x0011e4000c12e106 */
.L_x_12:
[----:B0-----:R-:W2:Y:S02]  /*0660*/  LDG.E.STRONG.SYS R4, desc[UR6][R2.64] ;  /* 0x0000000602047981 */ /* 0x001ea4000c1f5900 */
[----:B--2---:R-:W-:-:S13]  /*0670*/  ISETP.NE.AND P0, PT, R4, RZ, PT ;  /* 0x000000ff0400720c */ /* 0x004fda0003f05270 */
[----:B------:R-:W-:Y:S05]  /*0680*/  @P0 BRA `(.L_x_13) ;  /* 0x0000000000280947 */ /* 0x000fea0003800000 */
[----:B------:R-:W0:Y:S02]  /*0690*/  LDC.64 R4, c[0x4][0x10] ;  /* 0x01000400ff047b82 */ /* 0x000e240000000a00 */
[----:B0-----:R-:W2:Y:S02]  /*06a0*/  LDG.E.STRONG.SYS R4, desc[UR6][R4.64] ;  /* 0x0000000604047981 */ /* 0x001ea4000c1f5900 */
[----:B--2---:R-:W-:-:S13]  /*06b0*/  ISETP.NE.AND P0, PT, R4, 0x1, PT ;  /* 0x000000010400780c */ /* 0x004fda0003f05270 */
[----:B------:R-:W-:Y:S05]  /*06c0*/  @P0 BRA `(.L_x_13) ;  /* 0x0000000000180947 */ /* 0x000fea0003800000 */
[----:B------:R-:W0:Y:S01]  /*06d0*/  LDC.64 R4, c[0x0][0x398] ;  /* 0x0000e600ff047b82 */ /* 0x000e220000000a00 */
[----:B------:R-:W-:Y:S02]  /*06e0*/  VOTEU.ANY UR4, UPT, PT ;  /* 0x0000000000047886 */ /* 0x000fe400038e0100 */
[----:B------:R-:W-:Y:S02]  /*06f0*/  UFLO.U32 UR5, UR4 ;  /* 0x00000004000572bd */ /* 0x000fe400080e0000 */
[----:B------:R-:W0:Y:S04]  /*0700*/  POPC R7, UR4 ;  /* 0x0000000400077d09 */ /* 0x000e280008000000 */
[----:B------:R-:W-:-:S13]  /*0710*/  ISETP.EQ.U32.AND P0, PT, R0, UR5, PT ;  /* 0x0000000500007c0c */ /* 0x000fda000bf02070 */
[----:B0-----:R0:W-:Y:S02]  /*0720*/  @P0 REDG.E.ADD.STRONG.GPU desc[UR6][R4.64], R7 ;  /* 0x000000070400098e */ /* 0x0011e4000c12e106 */
.L_x_13:
[----:B0-----:R-:W2:Y:S02]  /*0730*/  LDG.E.STRONG.SYS R4, desc[UR6][R2.64] ;  /* 0x0000000602047981 */ /* 0x001ea4000c1f5900 */
[----:B--2---:R-:W-:-:S13]  /*0740*/  ISETP.NE.AND P0, PT, R4, 0x1, PT ;  /* 0x000000010400780c */ /* 0x004fda0003f05270 */
        /* <DEDUP_REMOVED lines=11> */
.L_x_14:
[----:B------:R-:W2:Y:S02]  /*0800*/  LDG.E.STRONG.SYS R2, desc[UR6][R2.64] ;  /* 0x0000000602027981 */ /* 0x000ea4000c1f5900 */
[----:B--2---:R-:W-:-:S13]  /*0810*/  ISETP.NE.AND P0, PT, R2, 0x1, PT ;  /* 0x000000010200780c */ /* 0x004fda0003f05270 */
[----:B------:R-:W-:Y:S05]  /*0820*/  @P0 EXIT ;  /* 0x000000000000094d */ /* 0x000fea0003800000 */
[----:B------:R-:W1:Y:S02]  /*0830*/  LDC.64 R2, c[0x4][0x10] ;  /* 0x01000400ff027b82 */ /* 0x000e640000000a00 */
[----:B-1----:R-:W2:Y:S02]  /*0840*/  LDG.E.STRONG.SYS R2, desc[UR6][R2.64] ;  /* 0x0000000602027981 */ /* 0x002ea4000c1f5900 */
[----:B--2---:R-:W-:-:S13]  /*0850*/  ISETP.NE.AND P0, PT, R2, 0x1, PT ;  /* 0x000000010200780c */ /* 0x004fda0003f05270 */
[----:B------:R-:W-:Y:S05]  /*0860*/  @P0 EXIT ;  /* 0x000000000000094d */ /* 0x000fea0003800000 */
[----:B------:R-:W1:Y:S01]  /*0870*/  LDC.64 R2, c[0x0][0x3a8] ;  /* 0x0000ea00ff027b82 */ /* 0x000e620000000a00 */
[----:B------:R-:W-:Y:S02]  /*0880*/  VOTEU.ANY UR4, UPT, PT ;  /* 0x0000000000047886 */ /* 0x000fe400038e0100 */
[----:B------:R-:W-:Y:S02]  /*0890*/  UFLO.U32 UR5, UR4 ;  /* 0x00000004000572bd */ /* 0x000fe400080e0000 */
[----:B0-----:R-:W1:Y:S04]  /*08a0*/  POPC R5, UR4 ;  /* 0x0000000400057d09 */ /* 0x001e680008000000 */
[----:B------:R-:W-:-:S13]  /*08b0*/  ISETP.EQ.U32.AND P0, PT, R0, UR5, PT ;  /* 0x0000000500007c0c */ /* 0x000fda000bf02070 */
[----:B-1----:R-:W-:Y:S01]  /*08c0*/  @P0 REDG.E.ADD.STRONG.GPU desc[UR6][R2.64], R5 ;  /* 0x000000050200098e */ /* 0x002fe2000c12e106 */
[----:B------:R-:W-:Y:S05]  /*08d0*/  EXIT ;  /* 0x000000000000794d */ /* 0x000fea0003800000 */
.L_x_15:
[----:B------:R-:W-:-:S00]  /*08e0*/  BRA `(.L_x_15) ;  /* 0xfffffffc00fc7947 */ /* 0x000fc0000383ffff */
[----:B------:R-:W-:-:S00]  /*08f0*/  NOP ;  /* 0x0000000000007918 */ /* 0x000fc00000000000 */
        /* <DEDUP_REMOVED lines=8> */
.L_x_16:


//--------------------- .nv.global.init           --------------------------
	.section	.nv.global.init,"aw",@progbits
	.align	4
.nv.global.init:
	.type		rX,@object
	.size		rX,(rY - rX)
rX:
        /*0000*/ 	.byte	0xff, 0xff, 0xff, 0xff
	.type		rY,@object
	.size		rY,(.L_3 - rY)
rY:
        /*0004*/ 	.byte	0xff, 0xff, 0xff, 0xff
.L_3:


//--------------------- .nv.shared.reserved.0     --------------------------
	.section	.nv.shared.reserved.0,"aw",@nobits
	.weak		__nv_reservedSMEM_offset_0_alias
	.size		__nv_reservedSMEM_offset_0_alias, 0, 64
	.other		__nv_reservedSMEM_offset_0_alias,@"STO_CUDA_RESERVED_SHARED STV_DEFAULT"
__nv_reservedSMEM_offset_0_alias:
	.zero		0
	.zero		64


//--------------------- .nv.global                --------------------------
	.section	.nv.global,"aw",@nobits
	.align	4
.nv.global:
	.type		X,@object
	.size		X,(Y - X)
X:
	.zero		4
	.type		Y,@object
	.size		Y,(.L_1 - Y)
Y:
	.zero		4
.L_1:


//--------------------- .nv.constant0._Z9sb_kernelPiS_S_S_S_S_ --------------------------
	.section	.nv.constant0._Z9sb_kernelPiS_S_S_S_S_,"a",@progbits
	.sectionflags	@""
	.align	4
.nv.constant0._Z9sb_kernelPiS_S_S_S_S_:
	.zero		944


//--------------------- SYMBOLS --------------------------

	.type		.nv.reservedSmem.offset0,@object
	.size		.nv.reservedSmem.offset0,0x4
